//
// Generated by NVIDIA NVVM Compiler
//
// Compiler Build ID: CL-36424714
// Cuda compilation tools, release 13.0, V13.0.88
// Based on NVVM 20.0.0
//

.version 9.0
.target sm_100
.address_size 64

	// .globl	_Z16residual_forwardPfPKfS1_iii

.visible .entry _Z16residual_forwardPfPKfS1_iii(
	.param .u64 .ptr .align 1 _Z16residual_forwardPfPKfS1_iii_param_0,
	.param .u64 .ptr .align 1 _Z16residual_forwardPfPKfS1_iii_param_1,
	.param .u64 .ptr .align 1 _Z16residual_forwardPfPKfS1_iii_param_2,
	.param .u32 _Z16residual_forwardPfPKfS1_iii_param_3,
	.param .u32 _Z16residual_forwardPfPKfS1_iii_param_4,
	.param .u32 _Z16residual_forwardPfPKfS1_iii_param_5
)
{
	.reg .pred 	%p<2>;
	.reg .b32 	%r<10>;
	.reg .b32 	%f<4>;
	.reg .b64 	%rd<11>;

	ld.param.u64 	%rd1, [_Z16residual_forwardPfPKfS1_iii_param_0];
	ld.param.u64 	%rd2, [_Z16residual_forwardPfPKfS1_iii_param_1];
	ld.param.u64 	%rd3, [_Z16residual_forwardPfPKfS1_iii_param_2];
	ld.param.u32 	%r2, [_Z16residual_forwardPfPKfS1_iii_param_3];
	ld.param.u32 	%r3, [_Z16residual_forwardPfPKfS1_iii_param_4];
	ld.param.u32 	%r4, [_Z16residual_forwardPfPKfS1_iii_param_5];
	mov.u32 	%r5, %ctaid.x;
	mov.u32 	%r6, %ntid.x;
	mov.u32 	%r7, %tid.x;
	mad.lo.s32 	%r1, %r5, %r6, %r7;
	mul.lo.s32 	%r8, %r3, %r2;
	mul.lo.s32 	%r9, %r8, %r4;
	setp.ge.s32 	%p1, %r1, %r9;
	@%p1 bra 	$L__BB0_2;
	cvta.to.global.u64 	%rd4, %rd2;
	cvta.to.global.u64 	%rd5, %rd3;
	cvta.to.global.u64 	%rd6, %rd1;
	mul.wide.s32 	%rd7, %r1, 4;
	add.s64 	%rd8, %rd4, %rd7;
	ld.global.f32 	%f1, [%rd8];
	add.s64 	%rd9, %rd5, %rd7;
	ld.global.f32 	%f2, [%rd9];
	add.f32 	%f3, %f1, %f2;
	add.s64 	%rd10, %rd6, %rd7;
	st.global.f32 	[%rd10], %f3;
$L__BB0_2:
	ret;

}
	// .globl	_Z17residual_backwardPfS_PKfi
.visible .entry _Z17residual_backwardPfS_PKfi(
	.param .u64 .ptr .align 1 _Z17residual_backwardPfS_PKfi_param_0,
	.param .u64 .ptr .align 1 _Z17residual_backwardPfS_PKfi_param_1,
	.param .u64 .ptr .align 1 _Z17residual_backwardPfS_PKfi_param_2,
	.param .u32 _Z17residual_backwardPfS_PKfi_param_3
)
{
	.reg .pred 	%p<2>;
	.reg .b32 	%r<6>;
	.reg .b32 	%f<7>;
	.reg .b64 	%rd<11>;

	ld.param.u64 	%rd1, [_Z17residual_backwardPfS_PKfi_param_0];
	ld.param.u64 	%rd2, [_Z17residual_backwardPfS_PKfi_param_1];
	ld.param.u64 	%rd3, [_Z17residual_backwardPfS_PKfi_param_2];
	ld.param.u32 	%r2, [_Z17residual_backwardPfS_PKfi_param_3];
	mov.u32 	%r3, %ctaid.x;
	mov.u32 	%r4, %ntid.x;
	mov.u32 	%r5, %tid.x;
	mad.lo.s32 	%r1, %r3, %r4, %r5;
	setp.ge.s32 	%p1, %r1, %r2;
	@%p1 bra 	$L__BB1_2;
	cvta.to.global.u64 	%rd4, %rd3;
	cvta.to.global.u64 	%rd5, %rd1;
	cvta.to.global.u64 	%rd6, %rd2;
	mul.wide.s32 	%rd7, %r1, 4;
	add.s64 	%rd8, %rd4, %rd7;
	ld.global.f32 	%f1, [%rd8];
	add.s64 	%rd9, %rd5, %rd7;
	ld.global.f32 	%f2, [%rd9];
	add.f32 	%f3, %f1, %f2;
	st.global.f32 	[%rd9], %f3;
	ld.global.f32 	%f4, [%rd8];
	add.s64 	%rd10, %rd6, %rd7;
	ld.global.f32 	%f5, [%rd10];
	add.f32 	%f6, %f4, %f5;
	st.global.f32 	[%rd10], %f6;
$L__BB1_2:
	ret;

}


// ===== COMPILED SASS (sm_100) =====

	.target	sm_100

	.elftype	@"ET_EXEC"


//--------------------- .note.nv.tkinfo           --------------------------
	.section	.note.nv.tkinfo,"",@"SHT_NOTE"
	.sectionflags	@"SHF_NOTE_NV_TKINFO"
	.tkinfo
        /*0018*/ 	.word	0x00000002
        /*0030*/ 	.string	""
        /*0030*/ 	.string	"ptxas"
        /*0030*/ 	.string	"Cuda compilation tools, release 13.0, V13.0.88"
        /*0030*/ 	.string	"Build cuda_13.0.r13.0/compiler.36424714_0"
        /*0030*/ 	.string	"-arch sm_100 -m 64 "



//--------------------- .note.nv.cuinfo           --------------------------
	.section	.note.nv.cuinfo,"",@"SHT_NOTE"
	.sectionflags	@"SHF_NOTE_NV_CUINFO"
        /*0018*/ 	.short	0x0002
        /*001a*/ 	.short	0x0064
        /*001c*/ 	.short	0x0082
	.zero		2


//--------------------- .nv.info                  --------------------------
	.section	.nv.info,"",@"SHT_CUDA_INFO"
	.align	4


	//----- nvinfo : EIATTR_REGCOUNT
	.align		4
        /*0000*/ 	.byte	0x04, 0x2f
        /*0002*/ 	.short	(.L_1 - .L_0)
	.align		4
.L_0:
        /*0004*/ 	.word	index@(_Z16residual_forwardPfPKfS1_iii)
        /*0008*/ 	.word	0x0000000c


	//----- nvinfo : EIATTR_FRAME_SIZE
	.align		4
.L_1:
        /*000c*/ 	.byte	0x04, 0x11
        /*000e*/ 	.short	(.L_3 - .L_2)
	.align		4
.L_2:
        /*0010*/ 	.word	index@(_Z16residual_forwardPfPKfS1_iii)
        /*0014*/ 	.word	0x00000000


	//----- nvinfo : EIATTR_REGCOUNT
	.align		4
.L_3:
        /*0018*/ 	.byte	0x04, 0x2f
        /*001a*/ 	.short	(.L_5 - .L_4)
	.align		4
.L_4:
        /*001c*/ 	.word	index@(_Z17residual_backwardPfS_PKfi)
        /*0020*/ 	.word	0x0000000e


	//----- nvinfo : EIATTR_FRAME_SIZE
	.align		4
.L_5:
        /*0024*/ 	.byte	0x04, 0x11
        /*0026*/ 	.short	(.L_7 - .L_6)
	.align		4
.L_6:
        /*0028*/ 	.word	index@(_Z17residual_backwardPfS_PKfi)
        /*002c*/ 	.word	0x00000000


	//----- nvinfo : EIATTR_MIN_STACK_SIZE
	.align		4
.L_7:
        /*0030*/ 	.byte	0x04, 0x12
        /*0032*/ 	.short	(.L_9 - .L_8)
	.align		4
.L_8:
        /*0034*/ 	.word	index@(_Z17residual_backwardPfS_PKfi)
        /*0038*/ 	.word	0x00000000


	//----- nvinfo : EIATTR_MIN_STACK_SIZE
	.align		4
.L_9:
        /*003c*/ 	.byte	0x04, 0x12
        /*003e*/ 	.short	(.L_11 - .L_10)
	.align		4
.L_10:
        /*0040*/ 	.word	index@(_Z16residual_forwardPfPKfS1_iii)
        /*0044*/ 	.word	0x00000000
.L_11:


//--------------------- .nv.compat                --------------------------
	.section	.nv.compat,"",@"SHT_CUDA_COMPAT_INFO"
	.align	4
        /*0000*/ 	.byte	0x02, 0x09, 0x00, 0x00, 0x02, 0x02, 0x01, 0x00, 0x02, 0x05, 0x05, 0x00, 0x03, 0x07, 0x01, 0x01
        /*0010*/ 	.byte	0x02, 0x03, 0x00, 0x00, 0x02, 0x06, 0x01, 0x00, 0x04, 0x0b, 0x08, 0x00, 0x09, 0x00, 0x00, 0x00
        /*0020*/ 	.byte	0x00, 0x00, 0x00, 0x00


//--------------------- .nv.info._Z17residual_backwardPfS_PKfi --------------------------
	.section	.nv.info._Z17residual_backwardPfS_PKfi,"",@"SHT_CUDA_INFO"
	.sectionflags	@""
	.align	4


	//----- nvinfo : EIATTR_CUDA_API_VERSION
	.align		4
        /*0000*/ 	.byte	0x04, 0x37
        /*0002*/ 	.short	(.L_13 - .L_12)
.L_12:
        /*0004*/ 	.word	0x00000082


	//----- nvinfo : EIATTR_KPARAM_INFO
	.align		4
.L_13:
        /*0008*/ 	.byte	0x04, 0x17
        /*000a*/ 	.short	(.L_15 - .L_14)
.L_14:
        /*000c*/ 	.word	0x00000000
        /*0010*/ 	.short	0x0003
        /*0012*/ 	.short	0x0018
        /*0014*/ 	.byte	0x00, 0xf0, 0x11, 0x00


	//----- nvinfo : EIATTR_KPARAM_INFO
	.align		4
.L_15:
        /*0018*/ 	.byte	0x04, 0x17
        /*001a*/ 	.short	(.L_17 - .L_16)
.L_16:
        /*001c*/ 	.word	0x00000000
        /*0020*/ 	.short	0x0002
        /*0022*/ 	.short	0x0010
        /*0024*/ 	.byte	0x00, 0xf5, 0x21, 0x00


	//----- nvinfo : EIATTR_KPARAM_INFO
	.align		4
.L_17:
        /*0028*/ 	.byte	0x04, 0x17
        /*002a*/ 	.short	(.L_19 - .L_18)
.L_18:
        /*002c*/ 	.word	0x00000000
        /*0030*/ 	.short	0x0001
        /*0032*/ 	.short	0x0008
        /*0034*/ 	.byte	0x00, 0xf5, 0x21, 0x00


	//----- nvinfo : EIATTR_KPARAM_INFO
	.align		4
.L_19:
        /*0038*/ 	.byte	0x04, 0x17
        /*003a*/ 	.short	(.L_21 - .L_20)
.L_20:
        /*003c*/ 	.word	0x00000000
        /*0040*/ 	.short	0x0000
        /*0042*/ 	.short	0x0000
        /*0044*/ 	.byte	0x00, 0xf5, 0x21, 0x00


	//----- nvinfo : EIATTR_SPARSE_MMA_MASK
	.align		4
.L_21:
        /*0048*/ 	.byte	0x03, 0x50
        /*004a*/ 	.short	0x0000


	//----- nvinfo : EIATTR_MAXREG_COUNT
	.align		4
        /*004c*/ 	.byte	0x03, 0x1b
        /*004e*/ 	.short	0x00ff


	//----- nvinfo : EIATTR_MERCURY_ISA_VERSION
	.align		4
        /*0050*/ 	.byte	0x03, 0x5f
        /*0052*/ 	.short	0x0101


	//----- nvinfo : EIATTR_VRC_CTA_INIT_COUNT
	.align		4
        /*0054*/ 	.byte	0x02, 0x4a
	.zero		1
	.zero		1


	//----- nvinfo : EIATTR_EXIT_INSTR_OFFSETS
	.align		4
        /*0058*/ 	.byte	0x04, 0x1c
        /*005a*/ 	.short	(.L_23 - .L_22)


	//   ....[0]....
.L_22:
        /*005c*/ 	.word	0x00000070


	//   ....[1]....
        /*0060*/ 	.word	0x00000170


	//----- nvinfo : EIATTR_CBANK_PARAM_SIZE
	.align		4
.L_23:
        /*0064*/ 	.byte	0x03, 0x19
        /*0066*/ 	.short	0x001c


	//----- nvinfo : EIATTR_PARAM_CBANK
	.align		4
        /*0068*/ 	.byte	0x04, 0x0a
        /*006a*/ 	.short	(.L_25 - .L_24)
	.align		4
.L_24:
        /*006c*/ 	.word	index@(.nv.constant0._Z17residual_backwardPfS_PKfi)
        /*0070*/ 	.short	0x0380
        /*0072*/ 	.short	0x001c


	//----- nvinfo : EIATTR_SW_WAR
	.align		4
.L_25:
        /*0074*/ 	.byte	0x04, 0x36
        /*0076*/ 	.short	(.L_27 - .L_26)
.L_26:
        /*0078*/ 	.word	0x00000008
.L_27:


//--------------------- .nv.info._Z16residual_forwardPfPKfS1_iii --------------------------
	.section	.nv.info._Z16residual_forwardPfPKfS1_iii,"",@"SHT_CUDA_INFO"
	.sectionflags	@""
	.align	4


	//----- nvinfo : EIATTR_CUDA_API_VERSION
	.align		4
        /*0000*/ 	.byte	0x04, 0x37
        /*0002*/ 	.short	(.L_29 - .L_28)
.L_28:
        /*0004*/ 	.word	0x00000082


	//----- nvinfo : EIATTR_KPARAM_INFO
	.align		4
.L_29:
        /*0008*/ 	.byte	0x04, 0x17
        /*000a*/ 	.short	(.L_31 - .L_30)
.L_30:
        /*000c*/ 	.word	0x00000000
        /*0010*/ 	.short	0x0005
        /*0012*/ 	.short	0x0020
        /*0014*/ 	.byte	0x00, 0xf0, 0x11, 0x00


	//----- nvinfo : EIATTR_KPARAM_INFO
	.align		4
.L_31:
        /*0018*/ 	.byte	0x04, 0x17
        /*001a*/ 	.short	(.L_33 - .L_32)
.L_32:
        /*001c*/ 	.word	0x00000000
        /*0020*/ 	.short	0x0004
        /*0022*/ 	.short	0x001c
        /*0024*/ 	.byte	0x00, 0xf0, 0x11, 0x00


	//----- nvinfo : EIATTR_KPARAM_INFO
	.align		4
.L_33:
        /*0028*/ 	.byte	0x04, 0x17
        /*002a*/ 	.short	(.L_35 - .L_34)
.L_34:
        /*002c*/ 	.word	0x00000000
        /*0030*/ 	.short	0x0003
        /*0032*/ 	.short	0x0018
        /*0034*/ 	.byte	0x00, 0xf0, 0x11, 0x00


	//----- nvinfo : EIATTR_KPARAM_INFO
	.align		4
.L_35:
        /*0038*/ 	.byte	0x04, 0x17
        /*003a*/ 	.short	(.L_37 - .L_36)
.L_36:
        /*003c*/ 	.word	0x00000000
        /*0040*/ 	.short	0x0002
        /*0042*/ 	.short	0x0010
        /*0044*/ 	.byte	0x00, 0xf5, 0x21, 0x00


	//----- nvinfo : EIATTR_KPARAM_INFO
	.align		4
.L_37:
        /*0048*/ 	.byte	0x04, 0x17
        /*004a*/ 	.short	(.L_39 - .L_38)
.L_38:
        /*004c*/ 	.word	0x00000000
        /*0050*/ 	.short	0x0001
        /*0052*/ 	.short	0x0008
        /*0054*/ 	.byte	0x00, 0xf5, 0x21, 0x00


	//----- nvinfo : EIATTR_KPARAM_INFO
	.align		4
.L_39:
        /*0058*/ 	.byte	0x04, 0x17
        /*005a*/ 	.short	(.L_41 - .L_40)
.L_40:
        /*005c*/ 	.word	0x00000000
        /*0060*/ 	.short	0x0000
        /*0062*/ 	.short	0x0000
        /*0064*/ 	.byte	0x00, 0xf5, 0x21, 0x00


	//----- nvinfo : EIATTR_SPARSE_MMA_MASK
	.align		4
.L_41:
        /*0068*/ 	.byte	0x03, 0x50
        /*006a*/ 	.short	0x0000


	//----- nvinfo : EIATTR_MAXREG_COUNT
	.align		4
        /*006c*/ 	.byte	0x03, 0x1b
        /*006e*/ 	.short	0x00ff


	//----- nvinfo : EIATTR_MERCURY_ISA_VERSION
	.align		4
        /*0070*/ 	.byte	0x03, 0x5f
        /*0072*/ 	.short	0x0101


	//----- nvinfo : EIATTR_VRC_CTA_INIT_COUNT
	.align		4
        /*0074*/ 	.byte	0x02, 0x4a
	.zero		1
	.zero		1


	//----- nvinfo : EIATTR_EXIT_INSTR_OFFSETS
	.align		4
        /*0078*/ 	.byte	0x04, 0x1c
        /*007a*/ 	.short	(.L_43 - .L_42)


	//   ....[0]....
.L_42:
        /*007c*/ 	.word	0x000000a0


	//   ....[1]....
        /*0080*/ 	.word	0x00000160


	//----- nvinfo : EIATTR_CBANK_PARAM_SIZE
	.align		4
.L_43:
        /*0084*/ 	.byte	0x03, 0x19
        /*0086*/ 	.short	0x0024


	//----- nvinfo : EIATTR_PARAM_CBANK
	.align		4
        /*0088*/ 	.byte	0x04, 0x0a
        /*008a*/ 	.short	(.L_45 - .L_44)
	.align		4
.L_44:
        /*008c*/ 	.word	index@(.nv.constant0._Z16residual_forwardPfPKfS1_iii)
        /*0090*/ 	.short	0x0380
        /*0092*/ 	.short	0x0024


	//----- nvinfo : EIATTR_SW_WAR
	.align		4
.L_45:
        /*0094*/ 	.byte	0x04, 0x36
        /*0096*/ 	.short	(.L_47 - .L_46)
.L_46:
        /*0098*/ 	.word	0x00000008
.L_47:


//--------------------- .nv.callgraph             --------------------------
	.section	.nv.callgraph,"",@"SHT_CUDA_CALLGRAPH"
	.align	4
	.sectionentsize	8
	.align		4
        /*0000*/ 	.word	0x00000000
	.align		4
        /*0004*/ 	.word	0xffffffff
	.align		4
        /*0008*/ 	.word	0x00000000
	.align		4
        /*000c*/ 	.word	0xfffffffe
	.align		4
        /*0010*/ 	.word	0x00000000
	.align		4
        /*0014*/ 	.word	0xfffffffd
	.align		4
        /*0018*/ 	.word	0x00000000
	.align		4
        /*001c*/ 	.word	0xfffffffc


//--------------------- .text._Z17residual_backwardPfS_PKfi --------------------------
	.section	.text._Z17residual_backwardPfS_PKfi,"ax",@progbits
	.align	128
        .global         _Z17residual_backwardPfS_PKfi
        .type           _Z17residual_backwardPfS_PKfi,@function
        .size           _Z17residual_backwardPfS_PKfi,(.L_x_2 - _Z17residual_backwardPfS_PKfi)
        .other          _Z17residual_backwardPfS_PKfi,@"STO_CUDA_ENTRY STV_DEFAULT"
_Z17residual_backwardPfS_PKfi:
.text._Z17residual_backwardPfS_PKfi:
[----:B------:R-:W-:Y:S01]  /*0000*/  LDC R1, c[0x0][0x37c] ;  /* 0x0000df00ff017b82 */ /* 0x000fe20000000800 */
[----:B------:R-:W0:Y:S07]  /*0010*/  S2R R0, SR_TID.X ;  /* 0x0000000000007919 */ /* 0x000e2e0000002100 */
[----:B------:R-:W0:Y:S01]  /*0020*/  S2UR UR4, SR_CTAID.X ;  /* 0x00000000000479c3 */ /* 0x000e220000002500 */
[----:B------:R-:W1:Y:S07]  /*0030*/  LDCU UR5, c[0x0][0x398] ;  /* 0x00007300ff0577ac */ /* 0x000e6e0008000800 */
[----:B------:R-:W0:Y:S02]  /*0040*/  LDC R9, c[0x0][0x360] ;  /* 0x0000d800ff097b82 */ /* 0x000e240000000800 */
[----:B0-----:R-:W-:-:S05]  /*0050*/  IMAD R9, R9, UR4, R0 ;  /* 0x0000000409097c24 */ /* 0x001fca000f8e0200 */
[----:B-1----:R-:W-:-:S13]  /*0060*/  ISETP.GE.AND P0, PT, R9, UR5, PT ;  /* 0x0000000509007c0c */ /* 0x002fda000bf06270 */
[----:B------:R-:W-:Y:S05]  /*0070*/  @P0 EXIT ;  /* 0x000000000000094d */ /* 0x000fea0003800000 */
[----:B------:R-:W0:Y:S01]  /*0080*/  LDC.64 R2, c[0x0][0x390] ;  /* 0x0000e400ff027b82 */ /* 0x000e220000000a00 */
[----:B------:R-:W1:Y:S07]  /*0090*/  LDCU.64 UR4, c[0x0][0x358] ;  /* 0x00006b00ff0477ac */ /* 0x000e6e0008000a00 */
[----:B------:R-:W2:Y:S08]  /*00a0*/  LDC.64 R4, c[0x0][0x380] ;  /* 0x0000e000ff047b82 */ /* 0x000eb00000000a00 */
[----:B------:R-:W3:Y:S01]  /*00b0*/  LDC.64 R6, c[0x0][0x388] ;  /* 0x0000e200ff067b82 */ /* 0x000ee20000000a00 */
[----:B0-----:R-:W-:-:S05]  /*00c0*/  IMAD.WIDE R2, R9, 0x4, R2 ;  /* 0x0000000409027825 */ /* 0x001fca00078e0202 */
[----:B-1----:R-:W4:Y:S01]  /*00d0*/  LDG.E R0, desc[UR4][R2.64] ;  /* 0x0000000402007981 */ /* 0x002f22000c1e1900 */
[----:B--2---:R-:W-:-:S05]  /*00e0*/  IMAD.WIDE R4, R9, 0x4, R4 ;  /* 0x0000000409047825 */ /* 0x004fca00078e0204 */
[----:B------:R-:W4:Y:S01]  /*00f0*/  LDG.E R11, desc[UR4][R4.64] ;  /* 0x00000004040b7981 */ /* 0x000f22000c1e1900 */
[----:B---3--:R-:W-:-:S04]  /*0100*/  IMAD.WIDE R6, R9, 0x4, R6 ;  /* 0x0000000409067825 */ /* 0x008fc800078e0206 */
[----:B----4-:R-:W-:-:S05]  /*0110*/  FADD R11, R0, R11 ;  /* 0x0000000b000b7221 */ /* 0x010fca0000000000 */
[----:B------:R-:W-:Y:S04]  /*0120*/  STG.E desc[UR4][R4.64], R11 ;  /* 0x0000000b04007986 */ /* 0x000fe8000c101904 */
[----:B------:R-:W2:Y:S04]  /*0130*/  LDG.E R0, desc[UR4][R2.64] ;  /* 0x0000000402007981 */ /* 0x000ea8000c1e1900 */
[----:B------:R-:W2:Y:S02]  /*0140*/  LDG.E R9, desc[UR4][R6.64] ;  /* 0x0000000406097981 */ /* 0x000ea4000c1e1900 */
[----:B--2---:R-:W-:-:S05]  /*0150*/  FADD R9, R0, R9 ;  /* 0x0000000900097221 */ /* 0x004fca0000000000 */
[----:B------:R-:W-:Y:S01]  /*0160*/  STG.E desc[UR4][R6.64], R9 ;  /* 0x0000000906007986 */ /* 0x000fe2000c101904 */
[----:B------:R-:W-:Y:S05]  /*0170*/  EXIT ;  /* 0x000000000000794d */ /* 0x000fea0003800000 */
.L_x_0:
[----:B------:R-:W-:-:S00]  /*0180*/  BRA `(.L_x_0) ;  /* 0xfffffffc00fc7947 */ /* 0x000fc0000383ffff */
[----:B------:R-:W-:-:S00]  /*0190*/  NOP ;  /* 0x0000000000007918 */ /* 0x000fc00000000000 */
        /* <DEDUP_REMOVED lines=14> */
.L_x_2:


//--------------------- .text._Z16residual_forwardPfPKfS1_iii --------------------------
	.section	.text._Z16residual_forwardPfPKfS1_iii,"ax",@progbits
	.align	128
        .global         _Z16residual_forwardPfPKfS1_iii
        .type           _Z16residual_forwardPfPKfS1_iii,@function
        .size           _Z16residual_forwardPfPKfS1_iii,(.L_x_3 - _Z16residual_forwardPfPKfS1_iii)
        .other          _Z16residual_forwardPfPKfS1_iii,@"STO_CUDA_ENTRY STV_DEFAULT"
_Z16residual_forwardPfPKfS1_iii:
.text._Z16residual_forwardPfPKfS1_iii:
[----:B------:R-:W-:Y:S01]  /*0000*/  LDC R1, c[0x0][0x37c] ;  /* 0x0000df00ff017b82 */ /* 0x000fe20000000800 */
[----:B------:R-:W0:Y:S07]  /*0010*/  S2R R0, SR_TID.X ;  /* 0x0000000000007919 */ /* 0x000e2e0000002100 */
[----:B------:R-:W0:Y:S01]  /*0020*/  S2UR UR7, SR_CTAID.X ;  /* 0x00000000000779c3 */ /* 0x000e220000002500 */
[----:B------:R-:W1:Y:S01]  /*0030*/  LDCU.64 UR4, c[0x0][0x398] ;  /* 0x00007300ff0477ac */ /* 0x000e620008000a00 */
[----:B------:R-:W2:Y:S06]  /*0040*/  LDCU UR6, c[0x0][0x3a0] ;  /* 0x00007400ff0677ac */ /* 0x000eac0008000800 */
[----:B------:R-:W0:Y:S01]  /*0050*/  LDC R9, c[0x0][0x360] ;  /* 0x0000d800ff097b82 */ /* 0x000e220000000800 */
[----:B-1----:R-:W-:-:S04]  /*0060*/  UIMAD UR4, UR5, UR4, URZ ;  /* 0x00000004050472a4 */ /* 0x002fc8000f8e02ff */
[----:B--2---:R-:W-:Y:S01]  /*0070*/  UIMAD UR4, UR4, UR6, URZ ;  /* 0x00000006040472a4 */ /* 0x004fe2000f8e02ff */
[----:B0-----:R-:W-:-:S05]  /*0080*/  IMAD R9, R9, UR7, R0 ;  /* 0x0000000709097c24 */ /* 0x001fca000f8e0200 */
[----:B------:R-:W-:-:S13]  /*0090*/  ISETP.GE.AND P0, PT, R9, UR4, PT ;  /* 0x0000000409007c0c */ /* 0x000fda000bf06270 */
[----:B------:R-:W-:Y:S05]  /*00a0*/  @P0 EXIT ;  /* 0x000000000000094d */ /* 0x000fea0003800000 */
[----:B------:R-:W0:Y:S01]  /*00b0*/  LDC.64 R2, c[0x0][0x388] ;  /* 0x0000e200ff027b82 */ /* 0x000e220000000a00 */
[----:B------:R-:W1:Y:S07]  /*00c0*/  LDCU.64 UR4, c[0x0][0x358] ;  /* 0x00006b00ff0477ac */ /* 0x000e6e0008000a00 */
[----:B------:R-:W2:Y:S08]  /*00d0*/  LDC.64 R4, c[0x0][0x390] ;  /* 0x0000e400ff047b82 */ /* 0x000eb00000000a00 */
[----:B------:R-:W3:Y:S01]  /*00e0*/  LDC.64 R6, c[0x0][0x380] ;  /* 0x0000e000ff067b82 */ /* 0x000ee20000000a00 */
[----:B0-----:R-:W-:-:S06]  /*00f0*/  IMAD.WIDE R2, R9, 0x4, R2 ;  /* 0x0000000409027825 */ /* 0x001fcc00078e0202 */
[----:B-1----:R-:W4:Y:S01]  /*0100*/  LDG.E R2, desc[UR4][R2.64] ;  /* 0x0000000402027981 */ /* 0x002f22000c1e1900 */
[----:B--2---:R-:W-:-:S06]  /*0110*/  IMAD.WIDE R4, R9, 0x4, R4 ;  /* 0x0000000409047825 */ /* 0x004fcc00078e0204 */
[----:B------:R-:W4:Y:S01]  /*0120*/  LDG.E R5, desc[UR4][R4.64] ;  /* 0x0000000404057981 */ /* 0x000f22000c1e1900 */
[----:B---3--:R-:W-:-:S04]  /*0130*/  IMAD.WIDE R6, R9, 0x4, R6 ;  /* 0x0000000409067825 */ /* 0x008fc800078e0206 */
[----:B----4-:R-:W-:-:S05]  /*0140*/  FADD R9, R2, R5 ;  /* 0x0000000502097221 */ /* 0x010fca0000000000 */
[----:B------:R-:W-:Y:S01]  /*0150*/  STG.E desc[UR4][R6.64], R9 ;  /* 0x0000000906007986 */ /* 0x000fe2000c101904 */
[----:B------:R-:W-:Y:S05]  /*0160*/  EXIT ;  /* 0x000000000000794d */ /* 0x000fea0003800000 */
.L_x_1:
        /* <DEDUP_REMOVED lines=9> */
.L_x_3:


//--------------------- .nv.shared.reserved.0     --------------------------
	.section	.nv.shared.reserved.0,"aw",@nobits
	.weak		__nv_reservedSMEM_offset_0_alias
	.size		__nv_reservedSMEM_offset_0_alias, 0, 64
	.other		__nv_reservedSMEM_offset_0_alias,@"STO_CUDA_RESERVED_SHARED STV_DEFAULT"
__nv_reservedSMEM_offset_0_alias:
	.zero		0
	.zero		64


//--------------------- .nv.constant0._Z17residual_backwardPfS_PKfi --------------------------
	.section	.nv.constant0._Z17residual_backwardPfS_PKfi,"a",@progbits
	.sectionflags	@""
	.align	4
.nv.constant0._Z17residual_backwardPfS_PKfi:
	.zero		924


//--------------------- .nv.constant0._Z16residual_forwardPfPKfS1_iii --------------------------
	.section	.nv.constant0._Z16residual_forwardPfPKfS1_iii,"a",@progbits
	.sectionflags	@""
	.align	4
.nv.constant0._Z16residual_forwardPfPKfS1_iii:
	.zero		932


//--------------------- SYMBOLS --------------------------

	.type		.nv.reservedSmem.offset0,@object
	.size		.nv.reservedSmem.offset0,0x4
